//
// Generated by NVIDIA NVVM Compiler
//
// Compiler Build ID: CL-36424714
// Cuda compilation tools, release 13.0, V13.0.88
// Based on NVVM 20.0.0
//

.version 9.0
.target sm_100
.address_size 64

	// .globl	_Z4multPcS_i

.visible .entry _Z4multPcS_i(
	.param .u64 .ptr .align 1 _Z4multPcS_i_param_0,
	.param .u64 .ptr .align 1 _Z4multPcS_i_param_1,
	.param .u32 _Z4multPcS_i_param_2
)
{
	.reg .pred 	%p<8>;
	.reg .b16 	%rs<7>;
	.reg .b32 	%r<30>;
	.reg .b64 	%rd<20>;

	ld.param.u64 	%rd9, [_Z4multPcS_i_param_0];
	ld.param.u64 	%rd10, [_Z4multPcS_i_param_1];
	ld.param.u32 	%r14, [_Z4multPcS_i_param_2];
	cvta.to.global.u64 	%rd1, %rd10;
	mov.u32 	%r15, %ntid.x;
	mov.u32 	%r16, %ctaid.x;
	mov.u32 	%r17, %tid.x;
	mad.lo.s32 	%r1, %r15, %r16, %r17;
	setp.ge.s32 	%p1, %r1, %r14;
	@%p1 bra 	$L__BB0_10;
	setp.lt.s32 	%p2, %r1, 1;
	mov.b32 	%r26, 0;
	@%p2 bra 	$L__BB0_3;
	shl.b32 	%r19, %r1, 1;
	add.s32 	%r20, %r1, -1;
	add.s32 	%r21, %r1, -2;
	mul.wide.u32 	%rd11, %r20, %r21;
	shr.u64 	%rd12, %rd11, 1;
	cvt.u32.u64 	%r22, %rd12;
	add.s32 	%r23, %r19, %r22;
	add.s32 	%r26, %r23, -1;
$L__BB0_3:
	setp.lt.s32 	%p3, %r1, 0;
	@%p3 bra 	$L__BB0_10;
	cvt.u64.u32 	%rd13, %r1;
	cvta.to.global.u64 	%rd14, %rd9;
	add.s64 	%rd2, %rd14, %rd13;
	add.s32 	%r4, %r1, 1;
	and.b32  	%r5, %r4, 3;
	setp.lt.u32 	%p4, %r1, 3;
	mov.b32 	%r28, 0;
	@%p4 bra 	$L__BB0_7;
	and.b32  	%r28, %r4, 2147483644;
	ld.global.u8 	%rs6, [%rd2];
	neg.s32 	%r27, %r28;
	cvt.u64.u32 	%rd15, %r26;
	add.s64 	%rd16, %rd15, %rd1;
	add.s64 	%rd18, %rd16, 1;
$L__BB0_6:
	st.global.u8 	[%rd18+-1], %rs6;
	ld.global.u8 	%rs5, [%rd2];
	st.global.u8 	[%rd18], %rs5;
	st.global.u8 	[%rd18+1], %rs5;
	ld.global.u8 	%rs6, [%rd2];
	st.global.u8 	[%rd18+2], %rs6;
	add.s32 	%r27, %r27, 4;
	add.s64 	%rd18, %rd18, 4;
	setp.ne.s32 	%p5, %r27, 0;
	@%p5 bra 	$L__BB0_6;
$L__BB0_7:
	setp.eq.s32 	%p6, %r5, 0;
	@%p6 bra 	$L__BB0_10;
	ld.global.u8 	%rs4, [%rd2];
	add.s32 	%r25, %r28, %r26;
	cvt.u64.u32 	%rd17, %r25;
	add.s64 	%rd19, %rd1, %rd17;
	neg.s32 	%r29, %r5;
$L__BB0_9:
	.pragma "nounroll";
	st.global.u8 	[%rd19], %rs4;
	add.s64 	%rd19, %rd19, 1;
	add.s32 	%r29, %r29, 1;
	setp.ne.s32 	%p7, %r29, 0;
	@%p7 bra 	$L__BB0_9;
$L__BB0_10:
	ret;

}


// ===== COMPILED SASS (sm_100) =====

	.target	sm_100

	.elftype	@"ET_EXEC"


//--------------------- .note.nv.tkinfo           --------------------------
	.section	.note.nv.tkinfo,"",@"SHT_NOTE"
	.sectionflags	@"SHF_NOTE_NV_TKINFO"
	.tkinfo
        /*0018*/ 	.word	0x00000002
        /*0030*/ 	.string	""
        /*0030*/ 	.string	"ptxas"
        /*0030*/ 	.string	"Cuda compilation tools, release 13.0, V13.0.88"
        /*0030*/ 	.string	"Build cuda_13.0.r13.0/compiler.36424714_0"
        /*0030*/ 	.string	"-arch sm_100 -m 64 "



//--------------------- .note.nv.cuinfo           --------------------------
	.section	.note.nv.cuinfo,"",@"SHT_NOTE"
	.sectionflags	@"SHF_NOTE_NV_CUINFO"
        /*0018*/ 	.short	0x0002
        /*001a*/ 	.short	0x0064
        /*001c*/ 	.short	0x0082
	.zero		2


//--------------------- .nv.info                  --------------------------
	.section	.nv.info,"",@"SHT_CUDA_INFO"
	.align	4


	//----- nvinfo : EIATTR_REGCOUNT
	.align		4
        /*0000*/ 	.byte	0x04, 0x2f
        /*0002*/ 	.short	(.L_1 - .L_0)
	.align		4
.L_0:
        /*0004*/ 	.word	index@(_Z4multPcS_i)
        /*0008*/ 	.word	0x00000016


	//----- nvinfo : EIATTR_FRAME_SIZE
	.align		4
.L_1:
        /*000c*/ 	.byte	0x04, 0x11
        /*000e*/ 	.short	(.L_3 - .L_2)
	.align		4
.L_2:
        /*0010*/ 	.word	index@(_Z4multPcS_i)
        /*0014*/ 	.word	0x00000000


	//----- nvinfo : EIATTR_MIN_STACK_SIZE
	.align		4
.L_3:
        /*0018*/ 	.byte	0x04, 0x12
        /*001a*/ 	.short	(.L_5 - .L_4)
	.align		4
.L_4:
        /*001c*/ 	.word	index@(_Z4multPcS_i)
        /*0020*/ 	.word	0x00000000
.L_5:


//--------------------- .nv.compat                --------------------------
	.section	.nv.compat,"",@"SHT_CUDA_COMPAT_INFO"
	.align	4
        /*0000*/ 	.byte	0x02, 0x09, 0x00, 0x00, 0x02, 0x02, 0x01, 0x00, 0x02, 0x05, 0x05, 0x00, 0x03, 0x07, 0x01, 0x01
        /*0010*/ 	.byte	0x02, 0x03, 0x00, 0x00, 0x02, 0x06, 0x01, 0x00, 0x04, 0x0b, 0x08, 0x00, 0x09, 0x00, 0x00, 0x00
        /*0020*/ 	.byte	0x00, 0x00, 0x00, 0x00


//--------------------- .nv.info._Z4multPcS_i     --------------------------
	.section	.nv.info._Z4multPcS_i,"",@"SHT_CUDA_INFO"
	.sectionflags	@""
	.align	4


	//----- nvinfo : EIATTR_CUDA_API_VERSION
	.align		4
        /*0000*/ 	.byte	0x04, 0x37
        /*0002*/ 	.short	(.L_7 - .L_6)
.L_6:
        /*0004*/ 	.word	0x00000082


	//----- nvinfo : EIATTR_KPARAM_INFO
	.align		4
.L_7:
        /*0008*/ 	.byte	0x04, 0x17
        /*000a*/ 	.short	(.L_9 - .L_8)
.L_8:
        /*000c*/ 	.word	0x00000000
        /*0010*/ 	.short	0x0002
        /*0012*/ 	.short	0x0010
        /*0014*/ 	.byte	0x00, 0xf0, 0x11, 0x00


	//----- nvinfo : EIATTR_KPARAM_INFO
	.align		4
.L_9:
        /*0018*/ 	.byte	0x04, 0x17
        /*001a*/ 	.short	(.L_11 - .L_10)
.L_10:
        /*001c*/ 	.word	0x00000000
        /*0020*/ 	.short	0x0001
        /*0022*/ 	.short	0x0008
        /*0024*/ 	.byte	0x00, 0xf5, 0x21, 0x00


	//----- nvinfo : EIATTR_KPARAM_INFO
	.align		4
.L_11:
        /*0028*/ 	.byte	0x04, 0x17
        /*002a*/ 	.short	(.L_13 - .L_12)
.L_12:
        /*002c*/ 	.word	0x00000000
        /*0030*/ 	.short	0x0000
        /*0032*/ 	.short	0x0000
        /*0034*/ 	.byte	0x00, 0xf5, 0x21, 0x00


	//----- nvinfo : EIATTR_SPARSE_MMA_MASK
	.align		4
.L_13:
        /*0038*/ 	.byte	0x03, 0x50
        /*003a*/ 	.short	0x0000


	//----- nvinfo : EIATTR_MAXREG_COUNT
	.align		4
        /*003c*/ 	.byte	0x03, 0x1b
        /*003e*/ 	.short	0x00ff


	//----- nvinfo : EIATTR_MERCURY_ISA_VERSION
	.align		4
        /*0040*/ 	.byte	0x03, 0x5f
        /*0042*/ 	.short	0x0101


	//----- nvinfo : EIATTR_VRC_CTA_INIT_COUNT
	.align		4
        /*0044*/ 	.byte	0x02, 0x4a
	.zero		1
	.zero		1


	//----- nvinfo : EIATTR_EXIT_INSTR_OFFSETS
	.align		4
        /*0048*/ 	.byte	0x04, 0x1c
        /*004a*/ 	.short	(.L_15 - .L_14)


	//   ....[0]....
.L_14:
        /*004c*/ 	.word	0x00000070


	//   ....[1]....
        /*0050*/ 	.word	0x000000a0


	//   ....[2]....
        /*0054*/ 	.word	0x00000760


	//   ....[3]....
        /*0058*/ 	.word	0x00000850


	//----- nvinfo : EIATTR_CRS_STACK_SIZE
	.align		4
.L_15:
        /*005c*/ 	.byte	0x04, 0x1e
        /*005e*/ 	.short	(.L_17 - .L_16)
.L_16:
        /*0060*/ 	.word	0x00000000


	//----- nvinfo : EIATTR_CBANK_PARAM_SIZE
	.align		4
.L_17:
        /*0064*/ 	.byte	0x03, 0x19
        /*0066*/ 	.short	0x0014


	//----- nvinfo : EIATTR_PARAM_CBANK
	.align		4
        /*0068*/ 	.byte	0x04, 0x0a
        /*006a*/ 	.short	(.L_19 - .L_18)
	.align		4
.L_18:
        /*006c*/ 	.word	index@(.nv.constant0._Z4multPcS_i)
        /*0070*/ 	.short	0x0380
        /*0072*/ 	.short	0x0014


	//----- nvinfo : EIATTR_SW_WAR
	.align		4
.L_19:
        /*0074*/ 	.byte	0x04, 0x36
        /*0076*/ 	.short	(.L_21 - .L_20)
.L_20:
        /*0078*/ 	.word	0x00000008
.L_21:


//--------------------- .nv.callgraph             --------------------------
	.section	.nv.callgraph,"",@"SHT_CUDA_CALLGRAPH"
	.align	4
	.sectionentsize	8
	.align		4
        /*0000*/ 	.word	0x00000000
	.align		4
        /*0004*/ 	.word	0xffffffff
	.align		4
        /*0008*/ 	.word	0x00000000
	.align		4
        /*000c*/ 	.word	0xfffffffe
	.align		4
        /*0010*/ 	.word	0x00000000
	.align		4
        /*0014*/ 	.word	0xfffffffd
	.align		4
        /*0018*/ 	.word	0x00000000
	.align		4
        /*001c*/ 	.word	0xfffffffc


//--------------------- .text._Z4multPcS_i        --------------------------
	.section	.text._Z4multPcS_i,"ax",@progbits
	.align	128
        .global         _Z4multPcS_i
        .type           _Z4multPcS_i,@function
        .size           _Z4multPcS_i,(.L_x_11 - _Z4multPcS_i)
        .other          _Z4multPcS_i,@"STO_CUDA_ENTRY STV_DEFAULT"
_Z4multPcS_i:
.text._Z4multPcS_i:
[----:B------:R-:W-:Y:S01]  /*0000*/  LDC R1, c[0x0][0x37c] ;  /* 0x0000df00ff017b82 */ /* 0x000fe20000000800 */
[----:B------:R-:W0:Y:S01]  /*0010*/  S2R R4, SR_CTAID.X ;  /* 0x0000000000047919 */ /* 0x000e220000002500 */
[----:B------:R-:W0:Y:S01]  /*0020*/  LDCU UR4, c[0x0][0x360] ;  /* 0x00006c00ff0477ac */ /* 0x000e220008000800 */
[----:B------:R-:W0:Y:S01]  /*0030*/  S2R R3, SR_TID.X ;  /* 0x0000000000037919 */ /* 0x000e220000002100 */
[----:B------:R-:W1:Y:S01]  /*0040*/  LDCU UR5, c[0x0][0x390] ;  /* 0x00007200ff0577ac */ /* 0x000e620008000800 */
[----:B0-----:R-:W-:-:S05]  /*0050*/  IMAD R4, R4, UR4, R3 ;  /* 0x0000000404047c24 */ /* 0x001fca000f8e0203 */
[----:B-1----:R-:W-:-:S13]  /*0060*/  ISETP.GE.AND P0, PT, R4, UR5, PT ;  /* 0x0000000504007c0c */ /* 0x002fda000bf06270 */
[----:B------:R-:W-:Y:S05]  /*0070*/  @P0 EXIT ;  /* 0x000000000000094d */ /* 0x000fea0003800000 */
[C---:B------:R-:W-:Y:S02]  /*0080*/  ISETP.GE.AND P1, PT, R4.reuse, RZ, PT ;  /* 0x000000ff0400720c */ /* 0x040fe40003f26270 */
[----:B------:R-:W-:-:S11]  /*0090*/  ISETP.GE.AND P0, PT, R4, 0x1, PT ;  /* 0x000000010400780c */ /* 0x000fd60003f06270 */
[----:B------:R-:W-:Y:S05]  /*00a0*/  @!P1 EXIT ;  /* 0x000000000000994d */ /* 0x000fea0003800000 */
[----:B------:R-:W0:Y:S01]  /*00b0*/  LDCU.64 UR6, c[0x0][0x380] ;  /* 0x00007000ff0677ac */ /* 0x000e220008000a00 */
[C---:B------:R-:W-:Y:S01]  /*00c0*/  @P0 VIADD R2, R4.reuse, 0xffffffff ;  /* 0xffffffff04020836 */ /* 0x040fe20000000000 */
[C---:B------:R-:W-:Y:S01]  /*00d0*/  ISETP.GE.U32.AND P1, PT, R4.reuse, 0x3, PT ;  /* 0x000000030400780c */ /* 0x040fe20003f26070 */
[----:B------:R-:W-:Y:S01]  /*00e0*/  @P0 VIADD R3, R4, 0xfffffffe ;  /* 0xfffffffe04030836 */ /* 0x000fe20000000000 */
[----:B------:R-:W1:Y:S01]  /*00f0*/  LDCU.64 UR4, c[0x0][0x358] ;  /* 0x00006b00ff0477ac */ /* 0x000e620008000a00 */
[----:B------:R-:W-:Y:S01]  /*0100*/  BSSY.RECONVERGENT B1, `(.L_x_0) ;  /* 0x0000063000017945 */ /* 0x000fe20003800200 */
[----:B------:R-:W-:Y:S02]  /*0110*/  IMAD.MOV.U32 R0, RZ, RZ, RZ ;  /* 0x000000ffff007224 */ /* 0x000fe400078e00ff */
[----:B------:R-:W-:-:S04]  /*0120*/  @P0 IMAD.WIDE.U32 R2, R2, R3, RZ ;  /* 0x0000000302020225 */ /* 0x000fc800078e00ff */
[----:B------:R-:W-:Y:S01]  /*0130*/  IMAD.MOV.U32 R7, RZ, RZ, RZ ;  /* 0x000000ffff077224 */ /* 0x000fe200078e00ff */
[----:B------:R-:W-:Y:S02]  /*0140*/  @P0 SHF.R.U64 R5, R2, 0x1, R3 ;  /* 0x0000000102050819 */ /* 0x000fe40000001203 */
[----:B0-----:R-:W-:-:S03]  /*0150*/  IADD3 R2, P2, PT, R4, UR6, RZ ;  /* 0x0000000604027c10 */ /* 0x001fc6000ff5e0ff */
[C---:B------:R-:W-:Y:S02]  /*0160*/  @P0 IMAD R5, R4.reuse, 0x2, R5 ;  /* 0x0000000204050824 */ /* 0x040fe400078e0205 */
[----:B------:R-:W-:Y:S02]  /*0170*/  VIADD R4, R4, 0x1 ;  /* 0x0000000104047836 */ /* 0x000fe40000000000 */
[----:B------:R-:W-:Y:S01]  /*0180*/  IMAD.X R3, RZ, RZ, UR7, P2 ;  /* 0x00000007ff037e24 */ /* 0x000fe200090e06ff */
[----:B------:R-:W-:Y:S02]  /*0190*/  @P0 IADD3 R0, PT, PT, R5, -0x1, RZ ;  /* 0xffffffff05000810 */ /* 0x000fe40007ffe0ff */
[----:B------:R-:W-:Y:S01]  /*01a0*/  LOP3.LUT R6, R4, 0x3, RZ, 0xc0, !PT ;  /* 0x0000000304067812 */ /* 0x000fe200078ec0ff */
[----:B-1----:R-:W-:Y:S06]  /*01b0*/  @!P1 BRA `(.L_x_1) ;  /* 0x00000004005c9947 */ /* 0x002fec0003800000 */
[----:B------:R0:W5:Y:S01]  /*01c0*/  LDG.E.U8 R9, desc[UR4][R2.64] ;  /* 0x0000000402097981 */ /* 0x000162000c1e1100 */
[----:B------:R-:W1:Y:S01]  /*01d0*/  LDCU.64 UR6, c[0x0][0x388] ;  /* 0x00007100ff0677ac */ /* 0x000e620008000a00 */
[----:B------:R-:W-:Y:S01]  /*01e0*/  LOP3.LUT R7, R4, 0x7ffffffc, RZ, 0xc0, !PT ;  /* 0x7ffffffc04077812 */ /* 0x000fe200078ec0ff */
[----:B------:R-:W-:Y:S04]  /*01f0*/  BSSY.RELIABLE B0, `(.L_x_2) ;  /* 0x0000046000007945 */ /* 0x000fe80003800100 */
[----:B------:R-:W-:-:S05]  /*0200*/  IMAD.MOV R8, RZ, RZ, -R7 ;  /* 0x000000ffff087224 */ /* 0x000fca00078e0a07 */
[----:B------:R-:W-:Y:S02]  /*0210*/  ISETP.GE.AND P0, PT, R8, RZ, PT ;  /* 0x000000ff0800720c */ /* 0x000fe40003f06270 */
[----:B-1----:R-:W-:-:S05]  /*0220*/  IADD3.X R4, P1, PT, R0, UR6, RZ, PT, !PT ;  /* 0x0000000600047c10 */ /* 0x002fca000bf3e4ff */
[----:B------:R-:W-:-:S06]  /*0230*/  IMAD.X R5, RZ, RZ, UR7, P1 ;  /* 0x00000007ff057e24 */ /* 0x000fcc00088e06ff */
[----:B0-----:R-:W-:Y:S05]  /*0240*/  @P0 BRA `(.L_x_3) ;  /* 0x0000000400000947 */ /* 0x001fea0003800000 */
[----:B------:R-:W-:Y:S01]  /*0250*/  IMAD.MOV R10, RZ, RZ, -R8 ;  /* 0x000000ffff0a7224 */ /* 0x000fe200078e0a08 */
[----:B------:R-:W-:Y:S01]  /*0260*/  BSSY.RECONVERGENT B2, `(.L_x_4) ;  /* 0x0000024000027945 */ /* 0x000fe20003800200 */
[----:B------:R-:W-:-:S03]  /*0270*/  PLOP3.LUT P0, PT, PT, PT, PT, 0x80, 0x8 ;  /* 0x000000000008781c */ /* 0x000fc60003f0f070 */
[----:B------:R-:W-:-:S13]  /*0280*/  ISETP.GT.AND P1, PT, R10, 0xc, PT ;  /* 0x0000000c0a00780c */ /* 0x000fda0003f24270 */
[----:B------:R-:W-:Y:S05]  /*0290*/  @!P1 BRA `(.L_x_5) ;  /* 0x0000000000809947 */ /* 0x000fea0003800000 */
[----:B------:R-:W-:-:S13]  /*02a0*/  PLOP3.LUT P0, PT, PT, PT, PT, 0x8, 0x80 ;  /* 0x000000000080781c */ /* 0x000fda0003f0e170 */
.L_x_6:
[----:B-----5:R-:W-:Y:S04]  /*02b0*/  STG.E.U8 desc[UR4][R4.64+-0x1], R9 ;  /* 0xffffff0904007986 */ /* 0x020fe8000c101104 */
[----:B------:R-:W2:Y:S04]  /*02c0*/  LDG.E.U8 R11, desc[UR4][R2.64] ;  /* 0x00000004020b7981 */ /* 0x000ea8000c1e1100 */
[----:B--2---:R-:W-:Y:S04]  /*02d0*/  STG.E.U8 desc[UR4][R4.64], R11 ;  /* 0x0000000b04007986 */ /* 0x004fe8000c101104 */
[----:B------:R0:W-:Y:S04]  /*02e0*/  STG.E.U8 desc[UR4][R4.64+0x1], R11 ;  /* 0x0000010b04007986 */ /* 0x0001e8000c101104 */
[----:B------:R-:W2:Y:S04]  /*02f0*/  LDG.E.U8 R13, desc[UR4][R2.64] ;  /* 0x00000004020d7981 */ /* 0x000ea8000c1e1100 */
[----:B--2---:R-:W-:Y:S04]  /*0300*/  STG.E.U8 desc[UR4][R4.64+0x2], R13 ;  /* 0x0000020d04007986 */ /* 0x004fe8000c101104 */
[----:B------:R1:W-:Y:S04]  /*0310*/  STG.E.U8 desc[UR4][R4.64+0x3], R13 ;  /* 0x0000030d04007986 */ /* 0x0003e8000c101104 */
[----:B------:R-:W2:Y:S04]  /*0320*/  LDG.E.U8 R15, desc[UR4][R2.64] ;  /* 0x00000004020f7981 */ /* 0x000ea8000c1e1100 */
[----:B--2---:R-:W-:Y:S04]  /*0330*/  STG.E.U8 desc[UR4][R4.64+0x4], R15 ;  /* 0x0000040f04007986 */ /* 0x004fe8000c101104 */
[----:B------:R2:W-:Y:S04]  /*0340*/  STG.E.U8 desc[UR4][R4.64+0x5], R15 ;  /* 0x0000050f04007986 */ /* 0x0005e8000c101104 */
[----:B------:R-:W3:Y:S04]  /*0350*/  LDG.E.U8 R17, desc[UR4][R2.64] ;  /* 0x0000000402117981 */ /* 0x000ee8000c1e1100 */
[----:B---3--:R-:W-:Y:S04]  /*0360*/  STG.E.U8 desc[UR4][R4.64+0x6], R17 ;  /* 0x0000061104007986 */ /* 0x008fe8000c101104 */
[----:B------:R-:W-:Y:S04]  /*0370*/  STG.E.U8 desc[UR4][R4.64+0x7], R17 ;  /* 0x0000071104007986 */ /* 0x000fe8000c101104 */
[----:B------:R-:W3:Y:S04]  /*0380*/  LDG.E.U8 R19, desc[UR4][R2.64] ;  /* 0x0000000402137981 */ /* 0x000ee8000c1e1100 */
[----:B---3--:R-:W-:Y:S04]  /*0390*/  STG.E.U8 desc[UR4][R4.64+0x8], R19 ;  /* 0x0000081304007986 */ /* 0x008fe8000c101104 */
[----:B------:R-:W-:Y:S04]  /*03a0*/  STG.E.U8 desc[UR4][R4.64+0x9], R19 ;  /* 0x0000091304007986 */ /* 0x000fe8000c101104 */
[----:B0-----:R-:W3:Y:S04]  /*03b0*/  LDG.E.U8 R11, desc[UR4][R2.64] ;  /* 0x00000004020b7981 */ /* 0x001ee8000c1e1100 */
[----:B---3--:R-:W-:Y:S04]  /*03c0*/  STG.E.U8 desc[UR4][R4.64+0xa], R11 ;  /* 0x00000a0b04007986 */ /* 0x008fe8000c101104 */
[----:B------:R-:W-:Y:S04]  /*03d0*/  STG.E.U8 desc[UR4][R4.64+0xb], R11 ;  /* 0x00000b0b04007986 */ /* 0x000fe8000c101104 */
[----:B-1----:R-:W3:Y:S01]  /*03e0*/  LDG.E.U8 R13, desc[UR4][R2.64] ;  /* 0x00000004020d7981 */ /* 0x002ee2000c1e1100 */
[----:B------:R-:W-:-:S05]  /*03f0*/  VIADD R8, R8, 0x10 ;  /* 0x0000001008087836 */ /* 0x000fca0000000000 */
[----:B------:R-:W-:Y:S01]  /*0400*/  ISETP.GE.AND P1, PT, R8, -0xc, PT ;  /* 0xfffffff40800780c */ /* 0x000fe20003f26270 */
[----:B---3--:R-:W-:Y:S04]  /*0410*/  STG.E.U8 desc[UR4][R4.64+0xc], R13 ;  /* 0x00000c0d04007986 */ /* 0x008fe8000c101104 */
[----:B------:R-:W-:Y:S04]  /*0420*/  STG.E.U8 desc[UR4][R4.64+0xd], R13 ;  /* 0x00000d0d04007986 */ /* 0x000fe8000c101104 */
[----:B------:R-:W3:Y:S01]  /*0430*/  LDG.E.U8 R9, desc[UR4][R2.64] ;  /* 0x0000000402097981 */ /* 0x000ee2000c1e1100 */
[----:B------:R-:W-:-:S04]  /*0440*/  IADD3 R10, P2, PT, R4, 0x10, RZ ;  /* 0x00000010040a7810 */ /* 0x000fc80007f5e0ff */
[----:B--2---:R-:W-:Y:S01]  /*0450*/  IADD3.X R15, PT, PT, RZ, R5, RZ, P2, !PT ;  /* 0x00000005ff0f7210 */ /* 0x004fe200017fe4ff */
[----:B---3--:R0:W-:Y:S02]  /*0460*/  STG.E.U8 desc[UR4][R4.64+0xe], R9 ;  /* 0x00000e0904007986 */ /* 0x0081e4000c101104 */
[----:B0-----:R-:W-:Y:S02]  /*0470*/  IMAD.MOV.U32 R4, RZ, RZ, R10 ;  /* 0x000000ffff047224 */ /* 0x001fe400078e000a */
[----:B------:R-:W-:Y:S01]  /*0480*/  IMAD.MOV.U32 R5, RZ, RZ, R15 ;  /* 0x000000ffff057224 */ /* 0x000fe200078e000f */
[----:B------:R-:W-:Y:S06]  /*0490*/  @!P1 BRA `(.L_x_6) ;  /* 0xfffffffc00849947 */ /* 0x000fec000383ffff */
.L_x_5:
[----:B------:R-:W-:Y:S05]  /*04a0*/  BSYNC.RECONVERGENT B2 ;  /* 0x0000000000027941 */ /* 0x000fea0003800200 */
.L_x_4:
[----:B------:R-:W-:Y:S01]  /*04b0*/  IMAD.MOV R10, RZ, RZ, -R8 ;  /* 0x000000ffff0a7224 */ /* 0x000fe200078e0a08 */
[----:B------:R-:W-:Y:S04]  /*04c0*/  BSSY.RECONVERGENT B2, `(.L_x_7) ;  /* 0x0000015000027945 */ /* 0x000fe80003800200 */
[----:B------:R-:W-:-:S13]  /*04d0*/  ISETP.GT.AND P1, PT, R10, 0x4, PT ;  /* 0x000000040a00780c */ /* 0x000fda0003f24270 */
[----:B------:R-:W-:Y:S05]  /*04e0*/  @!P1 BRA `(.L_x_8) ;  /* 0x0000000000489947 */ /* 0x000fea0003800000 */
[----:B-----5:R0:W-:Y:S04]  /*04f0*/  STG.E.U8 desc[UR4][R4.64+-0x1], R9 ;  /* 0xffffff0904007986 */ /* 0x0201e8000c101104 */
[----:B------:R-:W2:Y:S04]  /*0500*/  LDG.E.U8 R11, desc[UR4][R2.64] ;  /* 0x00000004020b7981 */ /* 0x000ea8000c1e1100 */
[----:B--2---:R-:W-:Y:S04]  /*0510*/  STG.E.U8 desc[UR4][R4.64], R11 ;  /* 0x0000000b04007986 */ /* 0x004fe8000c101104 */
[----:B------:R1:W-:Y:S04]  /*0520*/  STG.E.U8 desc[UR4][R4.64+0x1], R11 ;  /* 0x0000010b04007986 */ /* 0x0003e8000c101104 */
[----:B------:R-:W2:Y:S04]  /*0530*/  LDG.E.U8 R13, desc[UR4][R2.64] ;  /* 0x00000004020d7981 */ /* 0x000ea8000c1e1100 */
[----:B--2---:R-:W-:Y:S04]  /*0540*/  STG.E.U8 desc[UR4][R4.64+0x2], R13 ;  /* 0x0000020d04007986 */ /* 0x004fe8000c101104 */
[----:B------:R-:W-:Y:S04]  /*0550*/  STG.E.U8 desc[UR4][R4.64+0x3], R13 ;  /* 0x0000030d04007986 */ /* 0x000fe8000c101104 */
[----:B------:R-:W2:Y:S01]  /*0560*/  LDG.E.U8 R15, desc[UR4][R2.64] ;  /* 0x00000004020f7981 */ /* 0x000ea2000c1e1100 */
[----:B------:R-:W-:-:S03]  /*0570*/  IADD3 R10, P1, PT, R4, 0x8, RZ ;  /* 0x00000008040a7810 */ /* 0x000fc60007f3e0ff */
[----:B--2---:R-:W-:Y:S04]  /*0580*/  STG.E.U8 desc[UR4][R4.64+0x4], R15 ;  /* 0x0000040f04007986 */ /* 0x004fe8000c101104 */
[----:B------:R-:W-:Y:S04]  /*0590*/  STG.E.U8 desc[UR4][R4.64+0x5], R15 ;  /* 0x0000050f04007986 */ /* 0x000fe8000c101104 */
[----:B0-----:R-:W2:Y:S01]  /*05a0*/  LDG.E.U8 R9, desc[UR4][R2.64] ;  /* 0x0000000402097981 */ /* 0x001ea2000c1e1100 */
[----:B-1----:R-:W-:Y:S01]  /*05b0*/  IMAD.X R11, RZ, RZ, R5, P1 ;  /* 0x000000ffff0b7224 */ /* 0x002fe200008e0605 */
[----:B------:R-:W-:-:S02]  /*05c0*/  PLOP3.LUT P0, PT, PT, PT, PT, 0x8, 0x80 ;  /* 0x000000000080781c */ /* 0x000fc40003f0e170 */
[----:B------:R-:W-:Y:S01]  /*05d0*/  IADD3 R8, PT, PT, R8, 0x8, RZ ;  /* 0x0000000808087810 */ /* 0x000fe20007ffe0ff */
[----:B--2---:R0:W-:Y:S02]  /*05e0*/  STG.E.U8 desc[UR4][R4.64+0x6], R9 ;  /* 0x0000060904007986 */ /* 0x0041e4000c101104 */
[----:B0-----:R-:W-:Y:S02]  /*05f0*/  IMAD.MOV.U32 R4, RZ, RZ, R10 ;  /* 0x000000ffff047224 */ /* 0x001fe400078e000a */
[----:B------:R-:W-:-:S07]  /*0600*/  IMAD.MOV.U32 R5, RZ, RZ, R11 ;  /* 0x000000ffff057224 */ /* 0x000fce00078e000b */
.L_x_8:
[----:B------:R-:W-:Y:S05]  /*0610*/  BSYNC.RECONVERGENT B2 ;  /* 0x0000000000027941 */ /* 0x000fea0003800200 */
.L_x_7:
[----:B------:R-:W-:-:S13]  /*0620*/  ISETP.NE.OR P0, PT, R8, RZ, P0 ;  /* 0x000000ff0800720c */ /* 0x000fda0000705670 */
[----:B------:R-:W-:Y:S05]  /*0630*/  @!P0 BREAK.RELIABLE B0 ;  /* 0x0000000000008942 */ /* 0x000fea0003800100 */
[----:B------:R-:W-:Y:S05]  /*0640*/  @!P0 BRA `(.L_x_1) ;  /* 0x0000000000388947 */ /* 0x000fea0003800000 */
.L_x_3:
[----:B------:R-:W-:Y:S05]  /*0650*/  BSYNC.RELIABLE B0 ;  /* 0x0000000000007941 */ /* 0x000fea0003800100 */
.L_x_2:
[----:B-----5:R0:W-:Y:S04]  /*0660*/  STG.E.U8 desc[UR4][R4.64+-0x1], R9 ;  /* 0xffffff0904007986 */ /* 0x0201e8000c101104 */
[----:B------:R-:W2:Y:S01]  /*0670*/  LDG.E.U8 R11, desc[UR4][R2.64] ;  /* 0x00000004020b7981 */ /* 0x000ea2000c1e1100 */
[----:B------:R-:W-:-:S05]  /*0680*/  VIADD R8, R8, 0x4 ;  /* 0x0000000408087836 */ /* 0x000fca0000000000 */
[----:B------:R-:W-:Y:S01]  /*0690*/  ISETP.NE.AND P0, PT, R8, RZ, PT ;  /* 0x000000ff0800720c */ /* 0x000fe20003f05270 */
[----:B--2---:R-:W-:Y:S04]  /*06a0*/  STG.E.U8 desc[UR4][R4.64], R11 ;  /* 0x0000000b04007986 */ /* 0x004fe8000c101104 */
[----:B------:R-:W-:Y:S04]  /*06b0*/  STG.E.U8 desc[UR4][R4.64+0x1], R11 ;  /* 0x0000010b04007986 */ /* 0x000fe8000c101104 */
[----:B0-----:R-:W2:Y:S01]  /*06c0*/  LDG.E.U8 R9, desc[UR4][R2.64] ;  /* 0x0000000402097981 */ /* 0x001ea2000c1e1100 */
[----:B------:R-:W-:-:S05]  /*06d0*/  IADD3 R10, P1, PT, R4, 0x4, RZ ;  /* 0x00000004040a7810 */ /* 0x000fca0007f3e0ff */
[----:B------:R-:W-:Y:S01]  /*06e0*/  IMAD.X R13, RZ, RZ, R5, P1 ;  /* 0x000000ffff0d7224 */ /* 0x000fe200008e0605 */
[----:B--2---:R0:W-:Y:S02]  /*06f0*/  STG.E.U8 desc[UR4][R4.64+0x2], R9 ;  /* 0x0000020904007986 */ /* 0x0041e4000c101104 */
[----:B0-----:R-:W-:Y:S01]  /*0700*/  MOV R4, R10 ;  /* 0x0000000a00047202 */ /* 0x001fe20000000f00 */
[----:B------:R-:W-:Y:S01]  /*0710*/  IMAD.MOV.U32 R5, RZ, RZ, R13 ;  /* 0x000000ffff057224 */ /* 0x000fe200078e000d */
[----:B------:R-:W-:Y:S06]  /*0720*/  @P0 BRA `(.L_x_2) ;  /* 0xfffffffc00cc0947 */ /* 0x000fec000383ffff */
.L_x_1:
[----:B------:R-:W-:Y:S05]  /*0730*/  BSYNC.RECONVERGENT B1 ;  /* 0x0000000000017941 */ /* 0x000fea0003800200 */
.L_x_0:
[----:B------:R-:W-:Y:S05]  /*0740*/  WARPSYNC.ALL ;  /* 0x0000000000007948 */ /* 0x000fea0003800000 */
[----:B------:R-:W-:-:S13]  /*0750*/  ISETP.NE.AND P0, PT, R6, RZ, PT ;  /* 0x000000ff0600720c */ /* 0x000fda0003f05270 */
[----:B------:R-:W-:Y:S05]  /*0760*/  @!P0 EXIT ;  /* 0x000000000000894d */ /* 0x000fea0003800000 */
[----:B------:R0:W5:Y:S01]  /*0770*/  LDG.E.U8 R5, desc[UR4][R2.64] ;  /* 0x0000000402057981 */ /* 0x000162000c1e1100 */
[----:B------:R-:W1:Y:S01]  /*0780*/  LDCU.64 UR6, c[0x0][0x388] ;  /* 0x00007100ff0677ac */ /* 0x000e620008000a00 */
[----:B------:R-:W-:Y:S02]  /*0790*/  IMAD.IADD R0, R7, 0x1, R0 ;  /* 0x0000000107007824 */ /* 0x000fe400078e0200 */
[----:B------:R-:W-:-:S03]  /*07a0*/  IMAD.MOV R6, RZ, RZ, -R6 ;  /* 0x000000ffff067224 */ /* 0x000fc600078e0a06 */
[----:B-1----:R-:W-:-:S05]  /*07b0*/  IADD3 R0, P0, PT, R0, UR6, RZ ;  /* 0x0000000600007c10 */ /* 0x002fca000ff1e0ff */
[----:B0-----:R-:W-:-:S08]  /*07c0*/  IMAD.X R7, RZ, RZ, UR7, P0 ;  /* 0x00000007ff077e24 */ /* 0x001fd000080e06ff */
.L_x_9:
[----:B------:R-:W-:Y:S01]  /*07d0*/  MOV R2, R0 ;  /* 0x0000000000027202 */ /* 0x000fe20000000f00 */
[----:B------:R-:W-:Y:S01]  /*07e0*/  IMAD.MOV.U32 R3, RZ, RZ, R7 ;  /* 0x000000ffff037224 */ /* 0x000fe200078e0007 */
[----:B------:R-:W-:Y:S01]  /*07f0*/  IADD3 R0, P1, PT, R0, 0x1, RZ ;  /* 0x0000000100007810 */ /* 0x000fe20007f3e0ff */
[----:B------:R-:W-:-:S03]  /*0800*/  VIADD R6, R6, 0x1 ;  /* 0x0000000106067836 */ /* 0x000fc60000000000 */
[----:B-----5:R0:W-:Y:S01]  /*0810*/  STG.E.U8 desc[UR4][R2.64], R5 ;  /* 0x0000000502007986 */ /* 0x0201e2000c101104 */
[----:B------:R-:W-:Y:S01]  /*0820*/  IMAD.X R7, RZ, RZ, R7, P1 ;  /* 0x000000ffff077224 */ /* 0x000fe200008e0607 */
[----:B------:R-:W-:-:S13]  /*0830*/  ISETP.NE.AND P0, PT, R6, RZ, PT ;  /* 0x000000ff0600720c */ /* 0x000fda0003f05270 */
[----:B0-----:R-:W-:Y:S05]  /*0840*/  @P0 BRA `(.L_x_9) ;  /* 0xfffffffc00e00947 */ /* 0x001fea000383ffff */
[----:B------:R-:W-:Y:S05]  /*0850*/  EXIT ;  /* 0x000000000000794d */ /* 0x000fea0003800000 */
.L_x_10:
[----:B------:R-:W-:-:S00]  /*0860*/  BRA `(.L_x_10) ;  /* 0xfffffffc00fc7947 */ /* 0x000fc0000383ffff */
[----:B------:R-:W-:-:S00]  /*0870*/  NOP ;  /* 0x0000000000007918 */ /* 0x000fc00000000000 */
        /* <DEDUP_REMOVED lines=8> */
.L_x_11:


//--------------------- .nv.shared.reserved.0     --------------------------
	.section	.nv.shared.reserved.0,"aw",@nobits
	.weak		__nv_reservedSMEM_offset_0_alias
	.size		__nv_reservedSMEM_offset_0_alias, 0, 64
	.other		__nv_reservedSMEM_offset_0_alias,@"STO_CUDA_RESERVED_SHARED STV_DEFAULT"
__nv_reservedSMEM_offset_0_alias:
	.zero		0
	.zero		64


//--------------------- .nv.constant0._Z4multPcS_i --------------------------
	.section	.nv.constant0._Z4multPcS_i,"a",@progbits
	.sectionflags	@""
	.align	4
.nv.constant0._Z4multPcS_i:
	.zero		916


//--------------------- SYMBOLS --------------------------

	.type		.nv.reservedSmem.offset0,@object
	.size		.nv.reservedSmem.offset0,0x4
